//
// Generated by NVIDIA NVVM Compiler
//
// Compiler Build ID: CL-36424714
// Cuda compilation tools, release 13.0, V13.0.88
// Based on NVVM 20.0.0
//

.version 9.0
.target sm_100
.address_size 64

	// .globl	_Z6conv2dPKfPfiiiiii
.const .align 4 .b8 cKernel[4096];
.extern .shared .align 16 .b8 smem[];

.visible .entry _Z6conv2dPKfPfiiiiii(
	.param .u64 .ptr .align 1 _Z6conv2dPKfPfiiiiii_param_0,
	.param .u64 .ptr .align 1 _Z6conv2dPKfPfiiiiii_param_1,
	.param .u32 _Z6conv2dPKfPfiiiiii_param_2,
	.param .u32 _Z6conv2dPKfPfiiiiii_param_3,
	.param .u32 _Z6conv2dPKfPfiiiiii_param_4,
	.param .u32 _Z6conv2dPKfPfiiiiii_param_5,
	.param .u32 _Z6conv2dPKfPfiiiiii_param_6,
	.param .u32 _Z6conv2dPKfPfiiiiii_param_7
)
{
	.reg .pred 	%p<43>;
	.reg .b32 	%r<126>;
	.reg .b32 	%f<99>;
	.reg .b64 	%rd<47>;

	ld.param.u64 	%rd6, [_Z6conv2dPKfPfiiiiii_param_0];
	ld.param.u64 	%rd5, [_Z6conv2dPKfPfiiiiii_param_1];
	ld.param.u32 	%r67, [_Z6conv2dPKfPfiiiiii_param_2];
	ld.param.u32 	%r68, [_Z6conv2dPKfPfiiiiii_param_3];
	ld.param.u32 	%r69, [_Z6conv2dPKfPfiiiiii_param_4];
	ld.param.u32 	%r70, [_Z6conv2dPKfPfiiiiii_param_5];
	ld.param.u32 	%r71, [_Z6conv2dPKfPfiiiiii_param_6];
	ld.param.u32 	%r72, [_Z6conv2dPKfPfiiiiii_param_7];
	cvta.to.global.u64 	%rd1, %rd6;
	mov.u32 	%r1, %ctaid.x;
	mov.u32 	%r2, %ctaid.y;
	mov.u32 	%r3, %ntid.x;
	mov.u32 	%r4, %ntid.y;
	add.s32 	%r73, %r4, %r69;
	add.s32 	%r5, %r73, -1;
	add.s32 	%r74, %r70, %r3;
	add.s32 	%r6, %r74, -1;
	sub.s32 	%r75, 1, %r74;
	and.b32  	%r76, %r75, 31;
	add.s32 	%r7, %r76, %r6;
	mov.u32 	%r8, %tid.y;
	setp.ge.s32 	%p1, %r8, %r5;
	@%p1 bra 	$L__BB0_24;
	mul.lo.s32 	%r9, %r1, %r3;
	mov.u32 	%r10, %tid.x;
	add.s32 	%r11, %r10, %r3;
	max.s32 	%r77, %r6, %r11;
	setp.lt.s32 	%p2, %r11, %r6;
	selp.u32 	%r78, 1, 0, %p2;
	add.s32 	%r79, %r11, %r78;
	sub.s32 	%r80, %r77, %r79;
	div.u32 	%r81, %r80, %r3;
	add.s32 	%r12, %r81, %r78;
	and.b32  	%r13, %r12, 3;
	add.s32 	%r14, %r10, %r9;
	add.s32 	%r15, %r14, %r3;
	add.s32 	%r16, %r11, %r3;
	add.s32 	%r17, %r16, %r3;
	mov.u32 	%r117, %r8;
$L__BB0_2:
	setp.ge.s32 	%p3, %r10, %r6;
	mul.lo.s32 	%r19, %r117, %r7;
	mad.lo.s32 	%r20, %r2, %r4, %r117;
	@%p3 bra 	$L__BB0_23;
	setp.eq.s32 	%p4, %r13, 3;
	mul.lo.s32 	%r21, %r20, %r68;
	mov.u32 	%r118, %r10;
	@%p4 bra 	$L__BB0_13;
	setp.ge.s32 	%p5, %r20, %r67;
	setp.ge.s32 	%p6, %r14, %r68;
	add.s32 	%r22, %r14, %r21;
	mov.f32 	%f82, 0f00000000;
	or.pred  	%p7, %p5, %p6;
	@%p7 bra 	$L__BB0_6;
	mul.wide.s32 	%rd7, %r22, 4;
	add.s64 	%rd8, %rd1, %rd7;
	ld.global.f32 	%f82, [%rd8];
$L__BB0_6:
	setp.eq.s32 	%p8, %r13, 0;
	add.s32 	%r82, %r10, %r19;
	shl.b32 	%r83, %r82, 2;
	mov.u32 	%r84, smem;
	add.s32 	%r23, %r84, %r83;
	st.shared.f32 	[%r23], %f82;
	mov.u32 	%r118, %r11;
	@%p8 bra 	$L__BB0_13;
	setp.ge.s32 	%p10, %r15, %r68;
	add.s32 	%r24, %r22, %r3;
	mov.f32 	%f83, 0f00000000;
	or.pred  	%p11, %p5, %p10;
	@%p11 bra 	$L__BB0_9;
	mul.wide.s32 	%rd9, %r24, 4;
	add.s64 	%rd10, %rd1, %rd9;
	ld.global.f32 	%f83, [%rd10];
$L__BB0_9:
	setp.eq.s32 	%p12, %r13, 1;
	shl.b32 	%r25, %r3, 2;
	add.s32 	%r26, %r23, %r25;
	st.shared.f32 	[%r26], %f83;
	mov.u32 	%r118, %r16;
	@%p12 bra 	$L__BB0_13;
	add.s32 	%r85, %r15, %r3;
	setp.ge.s32 	%p14, %r85, %r68;
	mov.f32 	%f84, 0f00000000;
	or.pred  	%p15, %p5, %p14;
	@%p15 bra 	$L__BB0_12;
	add.s32 	%r86, %r24, %r3;
	mul.wide.s32 	%rd11, %r86, 4;
	add.s64 	%rd12, %rd1, %rd11;
	ld.global.f32 	%f84, [%rd12];
$L__BB0_12:
	add.s32 	%r87, %r26, %r25;
	st.shared.f32 	[%r87], %f84;
	mov.u32 	%r118, %r17;
$L__BB0_13:
	setp.lt.u32 	%p16, %r12, 3;
	@%p16 bra 	$L__BB0_23;
$L__BB0_14:
	setp.ge.s32 	%p17, %r20, %r67;
	add.s32 	%r29, %r118, %r9;
	add.s32 	%r30, %r29, %r21;
	setp.ge.s32 	%p18, %r29, %r68;
	mov.f32 	%f85, 0f00000000;
	or.pred  	%p19, %p17, %p18;
	@%p19 bra 	$L__BB0_16;
	mul.wide.s32 	%rd13, %r30, 4;
	add.s64 	%rd14, %rd1, %rd13;
	ld.global.f32 	%f85, [%rd14];
$L__BB0_16:
	add.s32 	%r88, %r118, %r19;
	shl.b32 	%r89, %r88, 2;
	mov.u32 	%r90, smem;
	add.s32 	%r31, %r90, %r89;
	st.shared.f32 	[%r31], %f85;
	add.s32 	%r32, %r29, %r3;
	add.s32 	%r33, %r30, %r3;
	setp.ge.s32 	%p21, %r32, %r68;
	mov.f32 	%f86, 0f00000000;
	or.pred  	%p22, %p17, %p21;
	@%p22 bra 	$L__BB0_18;
	mul.wide.s32 	%rd15, %r33, 4;
	add.s64 	%rd16, %rd1, %rd15;
	ld.global.f32 	%f86, [%rd16];
$L__BB0_18:
	shl.b32 	%r34, %r3, 2;
	add.s32 	%r35, %r31, %r34;
	st.shared.f32 	[%r35], %f86;
	add.s32 	%r36, %r32, %r3;
	add.s32 	%r37, %r33, %r3;
	setp.ge.s32 	%p24, %r36, %r68;
	mov.f32 	%f87, 0f00000000;
	or.pred  	%p25, %p17, %p24;
	@%p25 bra 	$L__BB0_20;
	mul.wide.s32 	%rd17, %r37, 4;
	add.s64 	%rd18, %rd1, %rd17;
	ld.global.f32 	%f87, [%rd18];
$L__BB0_20:
	add.s32 	%r38, %r35, %r34;
	st.shared.f32 	[%r38], %f87;
	add.s32 	%r91, %r36, %r3;
	setp.ge.s32 	%p27, %r91, %r68;
	mov.f32 	%f88, 0f00000000;
	or.pred  	%p28, %p17, %p27;
	@%p28 bra 	$L__BB0_22;
	add.s32 	%r92, %r37, %r3;
	mul.wide.s32 	%rd19, %r92, 4;
	add.s64 	%rd20, %rd1, %rd19;
	ld.global.f32 	%f88, [%rd20];
$L__BB0_22:
	add.s32 	%r93, %r38, %r34;
	st.shared.f32 	[%r93], %f88;
	add.s32 	%r118, %r34, %r118;
	setp.lt.s32 	%p29, %r118, %r6;
	@%p29 bra 	$L__BB0_14;
$L__BB0_23:
	add.s32 	%r117, %r117, %r4;
	setp.lt.s32 	%p30, %r117, %r5;
	@%p30 bra 	$L__BB0_2;
$L__BB0_24:
	bar.sync 	0;
	mov.u32 	%r41, %tid.x;
	mad.lo.s32 	%r42, %r1, %r3, %r41;
	mad.lo.s32 	%r94, %r2, %r4, %r8;
	setp.ge.s32 	%p31, %r42, %r72;
	setp.ge.s32 	%p32, %r94, %r71;
	or.pred  	%p33, %p31, %p32;
	@%p33 bra 	$L__BB0_40;
	mov.f32 	%f97, 0f00000000;
	min.s32 	%r95, %r69, %r70;
	setp.lt.s32 	%p34, %r95, 1;
	@%p34 bra 	$L__BB0_39;
	and.b32  	%r44, %r70, 7;
	add.s32 	%r45, %r44, -1;
	and.b32  	%r46, %r70, 3;
	and.b32  	%r47, %r70, 2147483640;
	and.b32  	%r48, %r70, 1;
	neg.s32 	%r49, %r47;
	shl.b32 	%r97, %r41, 2;
	mov.u32 	%r98, smem;
	add.s32 	%r99, %r97, %r98;
	add.s32 	%r50, %r99, 16;
	shl.b32 	%r51, %r7, 2;
	mov.f32 	%f97, 0f00000000;
	mov.b32 	%r120, 0;
	mov.u64 	%rd41, cKernel;
$L__BB0_27:
	setp.lt.u32 	%p35, %r70, 8;
	add.s32 	%r53, %r120, %r8;
	mad.lo.s32 	%r54, %r53, %r7, %r41;
	mul.lo.s32 	%r55, %r120, %r70;
	mov.b32 	%r124, 0;
	@%p35 bra 	$L__BB0_30;
	mad.lo.s32 	%r121, %r51, %r53, %r50;
	mul.wide.u32 	%rd21, %r55, 4;
	add.s64 	%rd23, %rd41, %rd21;
	add.s64 	%rd46, %rd23, 16;
	mov.u32 	%r122, %r49;
$L__BB0_29:
	.pragma "nounroll";
	ld.shared.f32 	%f39, [%r121+-16];
	ld.const.f32 	%f40, [%rd46+-16];
	fma.rn.f32 	%f41, %f39, %f40, %f97;
	ld.shared.f32 	%f42, [%r121+-12];
	ld.const.f32 	%f43, [%rd46+-12];
	fma.rn.f32 	%f44, %f42, %f43, %f41;
	ld.shared.f32 	%f45, [%r121+-8];
	ld.const.f32 	%f46, [%rd46+-8];
	fma.rn.f32 	%f47, %f45, %f46, %f44;
	ld.shared.f32 	%f48, [%r121+-4];
	ld.const.f32 	%f49, [%rd46+-4];
	fma.rn.f32 	%f50, %f48, %f49, %f47;
	ld.shared.f32 	%f51, [%r121];
	ld.const.f32 	%f52, [%rd46];
	fma.rn.f32 	%f53, %f51, %f52, %f50;
	ld.shared.f32 	%f54, [%r121+4];
	ld.const.f32 	%f55, [%rd46+4];
	fma.rn.f32 	%f56, %f54, %f55, %f53;
	ld.shared.f32 	%f57, [%r121+8];
	ld.const.f32 	%f58, [%rd46+8];
	fma.rn.f32 	%f59, %f57, %f58, %f56;
	ld.shared.f32 	%f60, [%r121+12];
	ld.const.f32 	%f61, [%rd46+12];
	fma.rn.f32 	%f97, %f60, %f61, %f59;
	add.s32 	%r122, %r122, 8;
	add.s32 	%r121, %r121, 32;
	add.s64 	%rd46, %rd46, 32;
	setp.ne.s32 	%p36, %r122, 0;
	mov.u32 	%r124, %r47;
	@%p36 bra 	$L__BB0_29;
$L__BB0_30:
	setp.eq.s32 	%p37, %r44, 0;
	@%p37 bra 	$L__BB0_38;
	setp.lt.u32 	%p38, %r45, 3;
	@%p38 bra 	$L__BB0_33;
	add.s32 	%r101, %r54, %r124;
	shl.b32 	%r102, %r101, 2;
	mov.u32 	%r103, smem;
	add.s32 	%r104, %r103, %r102;
	ld.shared.f32 	%f63, [%r104];
	add.s32 	%r105, %r124, %r55;
	mul.wide.u32 	%rd24, %r105, 4;
	add.s64 	%rd26, %rd41, %rd24;
	ld.const.f32 	%f64, [%rd26];
	fma.rn.f32 	%f65, %f63, %f64, %f97;
	ld.shared.f32 	%f66, [%r104+4];
	cvt.u64.u32 	%rd27, %r55;
	cvt.u64.u32 	%rd28, %r124;
	add.s64 	%rd29, %rd28, %rd27;
	shl.b64 	%rd30, %rd29, 2;
	add.s64 	%rd31, %rd41, %rd30;
	ld.const.f32 	%f67, [%rd31+4];
	fma.rn.f32 	%f68, %f66, %f67, %f65;
	ld.shared.f32 	%f69, [%r104+8];
	ld.const.f32 	%f70, [%rd31+8];
	fma.rn.f32 	%f71, %f69, %f70, %f68;
	ld.shared.f32 	%f72, [%r104+12];
	ld.const.f32 	%f73, [%rd31+12];
	fma.rn.f32 	%f97, %f72, %f73, %f71;
	add.s32 	%r124, %r124, 4;
$L__BB0_33:
	setp.eq.s32 	%p39, %r46, 0;
	@%p39 bra 	$L__BB0_38;
	setp.eq.s32 	%p40, %r46, 1;
	@%p40 bra 	$L__BB0_36;
	add.s32 	%r106, %r54, %r124;
	shl.b32 	%r107, %r106, 2;
	mov.u32 	%r108, smem;
	add.s32 	%r109, %r108, %r107;
	ld.shared.f32 	%f75, [%r109];
	add.s32 	%r110, %r124, %r55;
	mul.wide.u32 	%rd32, %r110, 4;
	add.s64 	%rd34, %rd41, %rd32;
	ld.const.f32 	%f76, [%rd34];
	fma.rn.f32 	%f77, %f75, %f76, %f97;
	ld.shared.f32 	%f78, [%r109+4];
	cvt.u64.u32 	%rd35, %r55;
	cvt.u64.u32 	%rd36, %r124;
	add.s64 	%rd37, %rd36, %rd35;
	shl.b64 	%rd38, %rd37, 2;
	add.s64 	%rd39, %rd41, %rd38;
	ld.const.f32 	%f79, [%rd39+4];
	fma.rn.f32 	%f97, %f78, %f79, %f77;
	add.s32 	%r124, %r124, 2;
$L__BB0_36:
	setp.eq.s32 	%p41, %r48, 0;
	@%p41 bra 	$L__BB0_38;
	add.s32 	%r111, %r54, %r124;
	shl.b32 	%r112, %r111, 2;
	mov.u32 	%r113, smem;
	add.s32 	%r114, %r113, %r112;
	ld.shared.f32 	%f80, [%r114];
	add.s32 	%r115, %r124, %r55;
	mul.wide.u32 	%rd40, %r115, 4;
	add.s64 	%rd42, %rd41, %rd40;
	ld.const.f32 	%f81, [%rd42];
	fma.rn.f32 	%f97, %f80, %f81, %f97;
$L__BB0_38:
	add.s32 	%r120, %r120, 1;
	setp.ne.s32 	%p42, %r120, %r69;
	@%p42 bra 	$L__BB0_27;
$L__BB0_39:
	mad.lo.s32 	%r116, %r72, %r94, %r42;
	cvta.to.global.u64 	%rd43, %rd5;
	mul.wide.s32 	%rd44, %r116, 4;
	add.s64 	%rd45, %rd43, %rd44;
	st.global.f32 	[%rd45], %f97;
$L__BB0_40:
	ret;

}


// ===== COMPILED SASS (sm_100) =====

	.target	sm_100

	.elftype	@"ET_EXEC"


//--------------------- .note.nv.tkinfo           --------------------------
	.section	.note.nv.tkinfo,"",@"SHT_NOTE"
	.sectionflags	@"SHF_NOTE_NV_TKINFO"
	.tkinfo
        /*0018*/ 	.word	0x00000002
        /*0030*/ 	.string	""
        /*0030*/ 	.string	"ptxas"
        /*0030*/ 	.string	"Cuda compilation tools, release 13.0, V13.0.88"
        /*0030*/ 	.string	"Build cuda_13.0.r13.0/compiler.36424714_0"
        /*0030*/ 	.string	"-arch sm_100 -m 64 "



//--------------------- .note.nv.cuinfo           --------------------------
	.section	.note.nv.cuinfo,"",@"SHT_NOTE"
	.sectionflags	@"SHF_NOTE_NV_CUINFO"
        /*0018*/ 	.short	0x0002
        /*001a*/ 	.short	0x0064
        /*001c*/ 	.short	0x0082
	.zero		2


//--------------------- .nv.info                  --------------------------
	.section	.nv.info,"",@"SHT_CUDA_INFO"
	.align	4


	//----- nvinfo : EIATTR_REGCOUNT
	.align		4
        /*0000*/ 	.byte	0x04, 0x2f
        /*0002*/ 	.short	(.L_2 - .L_1)
	.align		4
.L_1:
        /*0004*/ 	.word	index@(_Z6conv2dPKfPfiiiiii)
        /*0008*/ 	.word	0x00000020


	//----- nvinfo : EIATTR_FRAME_SIZE
	.align		4
.L_2:
        /*000c*/ 	.byte	0x04, 0x11
        /*000e*/ 	.short	(.L_4 - .L_3)
	.align		4
.L_3:
        /*0010*/ 	.word	index@(_Z6conv2dPKfPfiiiiii)
        /*0014*/ 	.word	0x00000000


	//----- nvinfo : EIATTR_MIN_STACK_SIZE
	.align		4
.L_4:
        /*0018*/ 	.byte	0x04, 0x12
        /*001a*/ 	.short	(.L_6 - .L_5)
	.align		4
.L_5:
        /*001c*/ 	.word	index@(_Z6conv2dPKfPfiiiiii)
        /*0020*/ 	.word	0x00000000
.L_6:


//--------------------- .nv.compat                --------------------------
	.section	.nv.compat,"",@"SHT_CUDA_COMPAT_INFO"
	.align	4
        /*0000*/ 	.byte	0x02, 0x09, 0x00, 0x00, 0x02, 0x02, 0x01, 0x00, 0x02, 0x05, 0x05, 0x00, 0x03, 0x07, 0x01, 0x01
        /*0010*/ 	.byte	0x02, 0x03, 0x00, 0x00, 0x02, 0x06, 0x01, 0x00, 0x04, 0x0b, 0x08, 0x00, 0x09, 0x00, 0x00, 0x00
        /*0020*/ 	.byte	0x00, 0x00, 0x00, 0x00


//--------------------- .nv.info._Z6conv2dPKfPfiiiiii --------------------------
	.section	.nv.info._Z6conv2dPKfPfiiiiii,"",@"SHT_CUDA_INFO"
	.sectionflags	@""
	.align	4


	//----- nvinfo : EIATTR_CUDA_API_VERSION
	.align		4
        /*0000*/ 	.byte	0x04, 0x37
        /*0002*/ 	.short	(.L_8 - .L_7)
.L_7:
        /*0004*/ 	.word	0x00000082


	//----- nvinfo : EIATTR_KPARAM_INFO
	.align		4
.L_8:
        /*0008*/ 	.byte	0x04, 0x17
        /*000a*/ 	.short	(.L_10 - .L_9)
.L_9:
        /*000c*/ 	.word	0x00000000
        /*0010*/ 	.short	0x0007
        /*0012*/ 	.short	0x0024
        /*0014*/ 	.byte	0x00, 0xf0, 0x11, 0x00


	//----- nvinfo : EIATTR_KPARAM_INFO
	.align		4
.L_10:
        /*0018*/ 	.byte	0x04, 0x17
        /*001a*/ 	.short	(.L_12 - .L_11)
.L_11:
        /*001c*/ 	.word	0x00000000
        /*0020*/ 	.short	0x0006
        /*0022*/ 	.short	0x0020
        /*0024*/ 	.byte	0x00, 0xf0, 0x11, 0x00


	//----- nvinfo : EIATTR_KPARAM_INFO
	.align		4
.L_12:
        /*0028*/ 	.byte	0x04, 0x17
        /*002a*/ 	.short	(.L_14 - .L_13)
.L_13:
        /*002c*/ 	.word	0x00000000
        /*0030*/ 	.short	0x0005
        /*0032*/ 	.short	0x001c
        /*0034*/ 	.byte	0x00, 0xf0, 0x11, 0x00


	//----- nvinfo : EIATTR_KPARAM_INFO
	.align		4
.L_14:
        /*0038*/ 	.byte	0x04, 0x17
        /*003a*/ 	.short	(.L_16 - .L_15)
.L_15:
        /*003c*/ 	.word	0x00000000
        /*0040*/ 	.short	0x0004
        /*0042*/ 	.short	0x0018
        /*0044*/ 	.byte	0x00, 0xf0, 0x11, 0x00


	//----- nvinfo : EIATTR_KPARAM_INFO
	.align		4
.L_16:
        /*0048*/ 	.byte	0x04, 0x17
        /*004a*/ 	.short	(.L_18 - .L_17)
.L_17:
        /*004c*/ 	.word	0x00000000
        /*0050*/ 	.short	0x0003
        /*0052*/ 	.short	0x0014
        /*0054*/ 	.byte	0x00, 0xf0, 0x11, 0x00


	//----- nvinfo : EIATTR_KPARAM_INFO
	.align		4
.L_18:
        /*0058*/ 	.byte	0x04, 0x17
        /*005a*/ 	.short	(.L_20 - .L_19)
.L_19:
        /*005c*/ 	.word	0x00000000
        /*0060*/ 	.short	0x0002
        /*0062*/ 	.short	0x0010
        /*0064*/ 	.byte	0x00, 0xf0, 0x11, 0x00


	//----- nvinfo : EIATTR_KPARAM_INFO
	.align		4
.L_20:
        /*0068*/ 	.byte	0x04, 0x17
        /*006a*/ 	.short	(.L_22 - .L_21)
.L_21:
        /*006c*/ 	.word	0x00000000
        /*0070*/ 	.short	0x0001
        /*0072*/ 	.short	0x0008
        /*0074*/ 	.byte	0x00, 0xf5, 0x21, 0x00


	//----- nvinfo : EIATTR_KPARAM_INFO
	.align		4
.L_22:
        /*0078*/ 	.byte	0x04, 0x17
        /*007a*/ 	.short	(.L_24 - .L_23)
.L_23:
        /*007c*/ 	.word	0x00000000
        /*0080*/ 	.short	0x0000
        /*0082*/ 	.short	0x0000
        /*0084*/ 	.byte	0x00, 0xf5, 0x21, 0x00


	//----- nvinfo : EIATTR_SPARSE_MMA_MASK
	.align		4
.L_24:
        /*0088*/ 	.byte	0x03, 0x50
        /*008a*/ 	.short	0x0000


	//----- nvinfo : EIATTR_MAXREG_COUNT
	.align		4
        /*008c*/ 	.byte	0x03, 0x1b
        /*008e*/ 	.short	0x00ff


	//----- nvinfo : EIATTR_NUM_BARRIERS
	.align		4
        /*0090*/ 	.byte	0x02, 0x4c
        /*0092*/ 	.byte	0x01
	.zero		1


	//----- nvinfo : EIATTR_MERCURY_ISA_VERSION
	.align		4
        /*0094*/ 	.byte	0x03, 0x5f
        /*0096*/ 	.short	0x0101


	//----- nvinfo : EIATTR_VRC_CTA_INIT_COUNT
	.align		4
        /*0098*/ 	.byte	0x02, 0x4a
	.zero		1
	.zero		1


	//----- nvinfo : EIATTR_EXIT_INSTR_OFFSETS
	.align		4
        /*009c*/ 	.byte	0x04, 0x1c
        /*009e*/ 	.short	(.L_26 - .L_25)


	//   ....[0]....
.L_25:
        /*00a0*/ 	.word	0x00000a30


	//   ....[1]....
        /*00a4*/ 	.word	0x00001220


	//----- nvinfo : EIATTR_CRS_STACK_SIZE
	.align		4
.L_26:
        /*00a8*/ 	.byte	0x04, 0x1e
        /*00aa*/ 	.short	(.L_28 - .L_27)
.L_27:
        /*00ac*/ 	.word	0x00000000


	//----- nvinfo : EIATTR_CBANK_PARAM_SIZE
	.align		4
.L_28:
        /*00b0*/ 	.byte	0x03, 0x19
        /*00b2*/ 	.short	0x0028


	//----- nvinfo : EIATTR_PARAM_CBANK
	.align		4
        /*00b4*/ 	.byte	0x04, 0x0a
        /*00b6*/ 	.short	(.L_30 - .L_29)
	.align		4
.L_29:
        /*00b8*/ 	.word	index@(.nv.constant0._Z6conv2dPKfPfiiiiii)
        /*00bc*/ 	.short	0x0380
        /*00be*/ 	.short	0x0028


	//----- nvinfo : EIATTR_SW_WAR
	.align		4
.L_30:
        /*00c0*/ 	.byte	0x04, 0x36
        /*00c2*/ 	.short	(.L_32 - .L_31)
.L_31:
        /*00c4*/ 	.word	0x00000008
.L_32:


//--------------------- .nv.callgraph             --------------------------
	.section	.nv.callgraph,"",@"SHT_CUDA_CALLGRAPH"
	.align	4
	.sectionentsize	8
	.align		4
        /*0000*/ 	.word	0x00000000
	.align		4
        /*0004*/ 	.word	0xffffffff
	.align		4
        /*0008*/ 	.word	0x00000000
	.align		4
        /*000c*/ 	.word	0xfffffffe
	.align		4
        /*0010*/ 	.word	0x00000000
	.align		4
        /*0014*/ 	.word	0xfffffffd
	.align		4
        /*0018*/ 	.word	0x00000000
	.align		4
        /*001c*/ 	.word	0xfffffffc


//--------------------- .nv.constant3             --------------------------
	.section	.nv.constant3,"a",@progbits
	.align	4
.nv.constant3:
	.type		cKernel,@object
	.size		cKernel,(.L_0 - cKernel)
cKernel:
	.zero		4096
.L_0:


//--------------------- .text._Z6conv2dPKfPfiiiiii --------------------------
	.section	.text._Z6conv2dPKfPfiiiiii,"ax",@progbits
	.align	128
        .global         _Z6conv2dPKfPfiiiiii
        .type           _Z6conv2dPKfPfiiiiii,@function
        .size           _Z6conv2dPKfPfiiiiii,(.L_x_20 - _Z6conv2dPKfPfiiiiii)
        .other          _Z6conv2dPKfPfiiiiii,@"STO_CUDA_ENTRY STV_DEFAULT"
_Z6conv2dPKfPfiiiiii:
.text._Z6conv2dPKfPfiiiiii:
[----:B------:R-:W-:Y:S01]  /*0000*/  LDC R1, c[0x0][0x37c] ;  /* 0x0000df00ff017b82 */ /* 0x000fe20000000800 */
[----:B------:R-:W0:Y:S07]  /*0010*/  S2R R18, SR_TID.Y ;  /* 0x0000000000127919 */ /* 0x000e2e0000002200 */
[----:B------:R-:W1:Y:S01]  /*0020*/  LDC R0, c[0x0][0x360] ;  /* 0x0000d800ff007b82 */ /* 0x000e620000000800 */
[----:B------:R-:W2:Y:S01]  /*0030*/  LDCU.64 UR12, c[0x0][0x358] ;  /* 0x00006b00ff0c77ac */ /* 0x000ea20008000a00 */
[----:B------:R-:W-:Y:S06]  /*0040*/  BSSY.RECONVERGENT B2, `(.L_x_0) ;  /* 0x0000096000027945 */ /* 0x000fec0003800200 */
[----:B------:R-:W1:Y:S08]  /*0050*/  LDC.64 R6, c[0x0][0x398] ;  /* 0x0000e600ff067b82 */ /* 0x000e700000000a00 */
[----:B------:R-:W3:Y:S08]  /*0060*/  LDC R3, c[0x0][0x364] ;  /* 0x0000d900ff037b82 */ /* 0x000ef00000000800 */
[----:B------:R-:W4:Y:S01]  /*0070*/  S2UR UR6, SR_CTAID.X ;  /* 0x00000000000679c3 */ /* 0x000f220000002500 */
[----:B-1----:R-:W-:-:S07]  /*0080*/  IMAD.IADD R4, R0, 0x1, R7 ;  /* 0x0000000100047824 */ /* 0x002fce00078e0207 */
[----:B------:R-:W1:Y:S01]  /*0090*/  S2UR UR7, SR_CTAID.Y ;  /* 0x00000000000779c3 */ /* 0x000e620000002600 */
[C---:B------:R-:W-:Y:S01]  /*00a0*/  IADD3 R5, PT, PT, -R4.reuse, 0x1, RZ ;  /* 0x0000000104057810 */ /* 0x040fe20007ffe1ff */
[----:B------:R-:W-:Y:S01]  /*00b0*/  VIADD R4, R4, 0xffffffff ;  /* 0xffffffff04047836 */ /* 0x000fe20000000000 */
[----:B---3--:R-:W-:Y:S02]  /*00c0*/  IADD3 R2, PT, PT, R3, -0x1, R6 ;  /* 0xffffffff03027810 */ /* 0x008fe40007ffe006 */
[----:B------:R-:W-:Y:S02]  /*00d0*/  LOP3.LUT R5, R5, 0x1f, RZ, 0xc0, !PT ;  /* 0x0000001f05057812 */ /* 0x000fe400078ec0ff */
[----:B0-----:R-:W-:Y:S02]  /*00e0*/  ISETP.GE.AND P0, PT, R18, R2, PT ;  /* 0x000000021200720c */ /* 0x001fe40003f06270 */
[----:B------:R-:W-:-:S11]  /*00f0*/  IADD3 R5, PT, PT, R4, R5, RZ ;  /* 0x0000000504057210 */ /* 0x000fd60007ffe0ff */
[----:B--2-4-:R-:W-:Y:S05]  /*0100*/  @P0 BRA `(.L_x_1) ;  /* 0x0000000800240947 */ /* 0x014fea0003800000 */
[----:B------:R-:W0:Y:S01]  /*0110*/  I2F.U32.RP R8, R0 ;  /* 0x0000000000087306 */ /* 0x000e220000209000 */
[----:B------:R-:W2:Y:S01]  /*0120*/  S2R R7, SR_TID.X ;  /* 0x0000000000077919 */ /* 0x000ea20000002100 */
[----:B------:R-:W-:-:S06]  /*0130*/  ISETP.NE.U32.AND P2, PT, R0, RZ, PT ;  /* 0x000000ff0000720c */ /* 0x000fcc0003f45070 */
[----:B0-----:R-:W0:Y:S02]  /*0140*/  MUFU.RCP R8, R8 ;  /* 0x0000000800087308 */ /* 0x001e240000001000 */
[----:B0-----:R-:W-:Y:S02]  /*0150*/  VIADD R10, R8, 0xffffffe ;  /* 0x0ffffffe080a7836 */ /* 0x001fe40000000000 */
[----:B--2---:R-:W-:-:S04]  /*0160*/  IMAD.IADD R9, R0, 0x1, R7 ;  /* 0x0000000100097824 */ /* 0x004fc800078e0207 */
[----:B------:R0:W2:Y:S01]  /*0170*/  F2I.FTZ.U32.TRUNC.NTZ R11, R10 ;  /* 0x0000000a000b7305 */ /* 0x0000a2000021f000 */
[----:B------:R-:W-:Y:S02]  /*0180*/  ISETP.GE.AND P0, PT, R9, R4, PT ;  /* 0x000000040900720c */ /* 0x000fe40003f06270 */
[----:B------:R-:W-:Y:S02]  /*0190*/  VIMNMX R6, PT, PT, R4, R9, !PT ;  /* 0x0000000904067248 */ /* 0x000fe40007fe0100 */
[----:B------:R-:W-:Y:S01]  /*01a0*/  SEL R12, RZ, 0x1, P0 ;  /* 0x00000001ff0c7807 */ /* 0x000fe20000000000 */
[----:B0-----:R-:W-:Y:S01]  /*01b0*/  HFMA2 R10, -RZ, RZ, 0, 0 ;  /* 0x00000000ff0a7431 */ /* 0x001fe200000001ff */
[----:B--2---:R-:W-:-:S05]  /*01c0*/  IADD3 R13, PT, PT, RZ, -R11, RZ ;  /* 0x8000000bff0d7210 */ /* 0x004fca0007ffe0ff */
[----:B------:R-:W-:-:S04]  /*01d0*/  IMAD R13, R13, R0, RZ ;  /* 0x000000000d0d7224 */ /* 0x000fc800078e02ff */
[----:B------:R-:W-:Y:S01]  /*01e0*/  IMAD.HI.U32 R8, R11, R13, R10 ;  /* 0x0000000d0b087227 */ /* 0x000fe200078e000a */
[----:B------:R-:W-:-:S05]  /*01f0*/  IADD3 R11, PT, PT, R6, -R9, -R12 ;  /* 0x80000009060b7210 */ /* 0x000fca0007ffe80c */
[----:B------:R-:W-:-:S04]  /*0200*/  IMAD.HI.U32 R13, R8, R11, RZ ;  /* 0x0000000b080d7227 */ /* 0x000fc800078e00ff */
[----:B------:R-:W-:-:S04]  /*0210*/  IMAD.MOV R6, RZ, RZ, -R13 ;  /* 0x000000ffff067224 */ /* 0x000fc800078e0a0d */
[C---:B------:R-:W-:Y:S02]  /*0220*/  IMAD R11, R0.reuse, R6, R11 ;  /* 0x00000006000b7224 */ /* 0x040fe400078e020b */
[----:B------:R-:W-:-:S03]  /*0230*/  IMAD R6, R0, UR6, RZ ;  /* 0x0000000600067c24 */ /* 0x000fc6000f8e02ff */
[----:B------:R-:W-:Y:S01]  /*0240*/  ISETP.GE.U32.AND P0, PT, R11, R0, PT ;  /* 0x000000000b00720c */ /* 0x000fe20003f06070 */
[----:B------:R-:W-:-:S05]  /*0250*/  IMAD.IADD R8, R6, 0x1, R7 ;  /* 0x0000000106087824 */ /* 0x000fca00078e0207 */
[----:B------:R-:W-:-:S07]  /*0260*/  IADD3 R19, PT, PT, R8, R0, RZ ;  /* 0x0000000008137210 */ /* 0x000fce0007ffe0ff */
[----:B------:R-:W-:Y:S01]  /*0270*/  @P0 IADD3 R11, PT, PT, R11, -R0, RZ ;  /* 0x800000000b0b0210 */ /* 0x000fe20007ffe0ff */
[----:B------:R-:W-:-:S03]  /*0280*/  @P0 VIADD R13, R13, 0x1 ;  /* 0x000000010d0d0836 */ /* 0x000fc60000000000 */
[-C--:B------:R-:W-:Y:S02]  /*0290*/  ISETP.GE.U32.AND P1, PT, R11, R0.reuse, PT ;  /* 0x000000000b00720c */ /* 0x080fe40003f26070 */
[----:B------:R-:W-:-:S05]  /*02a0*/  IADD3 R11, PT, PT, R9, R0, RZ ;  /* 0x00000000090b7210 */ /* 0x000fca0007ffe0ff */
[----:B------:R-:W-:-:S06]  /*02b0*/  IMAD.IADD R20, R11, 0x1, R0 ;  /* 0x000000010b147824 */ /* 0x000fcc00078e0200 */
[----:B------:R-:W-:Y:S02]  /*02c0*/  @P1 IADD3 R13, PT, PT, R13, 0x1, RZ ;  /* 0x000000010d0d1810 */ /* 0x000fe40007ffe0ff */
[----:B------:R-:W-:-:S05]  /*02d0*/  @!P2 LOP3.LUT R13, RZ, R0, RZ, 0x33, !PT ;  /* 0x00000000ff0da212 */ /* 0x000fca00078e33ff */
[----:B------:R-:W-:-:S07]  /*02e0*/  IMAD.IADD R10, R12, 0x1, R13 ;  /* 0x000000010c0a7824 */ /* 0x000fce00078e020d */
.L_x_11:
[----:B------:R-:W-:Y:S01]  /*02f0*/  ISETP.GE.AND P0, PT, R7, R4, PT ;  /* 0x000000040700720c */ /* 0x000fe20003f06270 */
[----:B------:R-:W-:Y:S01]  /*0300*/  BSSY.RECONVERGENT B1, `(.L_x_2) ;  /* 0x0000068000017945 */ /* 0x000fe20003800200 */
[----:B0-----:R-:W-:Y:S01]  /*0310*/  MOV R12, R18 ;  /* 0x00000012000c7202 */ /* 0x001fe20000000f00 */
[----:B------:R-:W-:-:S05]  /*0320*/  IMAD.IADD R18, R3, 0x1, R18 ;  /* 0x0000000103127824 */ /* 0x000fca00078e0212 */
[----:B------:R-:W-:-:S05]  /*0330*/  ISETP.GE.AND P1, PT, R18, R2, PT ;  /* 0x000000021200720c */ /* 0x000fca0003f26270 */
[----:B----4-:R-:W-:Y:S08]  /*0340*/  @P0 BRA `(.L_x_3) ;  /* 0x00000004008c0947 */ /* 0x010ff00003800000 */
[----:B------:R-:W-:Y:S01]  /*0350*/  LOP3.LUT R16, R10, 0x3, RZ, 0xc0, !PT ;  /* 0x000000030a107812 */ /* 0x000fe200078ec0ff */
[----:B------:R-:W-:Y:S01]  /*0360*/  BSSY.RECONVERGENT B0, `(.L_x_4) ;  /* 0x0000032000007945 */ /* 0x000fe20003800200 */
[----:B------:R-:W-:Y:S01]  /*0370*/  IMAD R22, R5, R12, RZ ;  /* 0x0000000c05167224 */ /* 0x000fe200078e02ff */
[----:B------:R-:W-:Y:S01]  /*0380*/  MOV R23, R7 ;  /* 0x0000000700177202 */ /* 0x000fe20000000f00 */
[----:B-1----:R-:W-:Y:S01]  /*0390*/  IMAD R21, R3, UR7, R12 ;  /* 0x0000000703157c24 */ /* 0x002fe2000f8e020c */
[----:B------:R-:W-:-:S13]  /*03a0*/  ISETP.NE.AND P0, PT, R16, 0x3, PT ;  /* 0x000000031000780c */ /* 0x000fda0003f05270 */
[----:B------:R-:W-:Y:S05]  /*03b0*/  @!P0 BRA `(.L_x_5) ;  /* 0x0000000000b08947 */ /* 0x000fea0003800000 */
[----:B------:R-:W0:Y:S02]  /*03c0*/  LDC.64 R12, c[0x0][0x390] ;  /* 0x0000e400ff0c7b82 */ /* 0x000e240000000a00 */
[C---:B0-----:R-:W-:Y:S01]  /*03d0*/  ISETP.GE.AND P0, PT, R21.reuse, R12, PT ;  /* 0x0000000c1500720c */ /* 0x041fe20003f06270 */
[-C--:B------:R-:W-:Y:S02]  /*03e0*/  IMAD R25, R21, R13.reuse, R8 ;  /* 0x0000000d15197224 */ /* 0x080fe400078e0208 */
[----:B------:R-:W-:Y:S01]  /*03f0*/  IMAD.MOV.U32 R12, RZ, RZ, RZ ;  /* 0x000000ffff0c7224 */ /* 0x000fe200078e00ff */
[----:B------:R-:W-:-:S13]  /*0400*/  ISETP.GE.OR P2, PT, R8, R13, P0 ;  /* 0x0000000d0800720c */ /* 0x000fda0000746670 */
[----:B------:R-:W0:Y:S02]  /*0410*/  @!P2 LDC.64 R14, c[0x0][0x380] ;  /* 0x0000e000ff0eab82 */ /* 0x000e240000000a00 */
[----:B0-----:R-:W-:-:S05]  /*0420*/  @!P2 IMAD.WIDE R14, R25, 0x4, R14 ;  /* 0x00000004190ea825 */ /* 0x001fca00078e020e */
[----:B------:R-:W2:Y:S01]  /*0430*/  @!P2 LDG.E R12, desc[UR12][R14.64] ;  /* 0x0000000c0e0ca981 */ /* 0x000ea2000c1e1900 */
[----:B------:R-:W0:Y:S01]  /*0440*/  S2UR UR5, SR_CgaCtaId ;  /* 0x00000000000579c3 */ /* 0x000e220000008800 */
[----:B------:R-:W-:Y:S01]  /*0450*/  UMOV UR4, 0x400 ;  /* 0x0000040000047882 */ /* 0x000fe20000000000 */
[----:B------:R-:W-:Y:S01]  /*0460*/  IADD3 R17, PT, PT, R22, R7, RZ ;  /* 0x0000000716117210 */ /* 0x000fe20007ffe0ff */
[----:B------:R-:W-:Y:S01]  /*0470*/  IMAD.MOV.U32 R23, RZ, RZ, R9 ;  /* 0x000000ffff177224 */ /* 0x000fe200078e0009 */
[----:B------:R-:W-:Y:S01]  /*0480*/  ISETP.NE.AND P2, PT, R16, RZ, PT ;  /* 0x000000ff1000720c */ /* 0x000fe20003f45270 */
[----:B0-----:R-:W-:-:S06]  /*0490*/  ULEA UR4, UR5, UR4, 0x18 ;  /* 0x0000000405047291 */ /* 0x001fcc000f8ec0ff */
[----:B------:R-:W-:-:S05]  /*04a0*/  LEA R27, R17, UR4, 0x2 ;  /* 0x00000004111b7c11 */ /* 0x000fca000f8e10ff */
[----:B--2---:R0:W-:Y:S01]  /*04b0*/  STS [R27], R12 ;  /* 0x0000000c1b007388 */ /* 0x0041e20000000800 */
[----:B------:R-:W-:Y:S05]  /*04c0*/  @!P2 BRA `(.L_x_5) ;  /* 0x00000000006ca947 */ /* 0x000fea0003800000 */
[----:B------:R-:W-:Y:S01]  /*04d0*/  ISETP.GE.OR P2, PT, R19, R13, P0 ;  /* 0x0000000d1300720c */ /* 0x000fe20000746670 */
[----:B------:R-:W-:Y:S01]  /*04e0*/  BSSY.RECONVERGENT B3, `(.L_x_6) ;  /* 0x0000008000037945 */ /* 0x000fe20003800200 */
[----:B------:R-:W-:Y:S01]  /*04f0*/  HFMA2 R14, -RZ, RZ, 0, 0 ;  /* 0x00000000ff0e7431 */ /* 0x000fe200000001ff */
[----:B------:R-:W-:Y:S01]  /*0500*/  IADD3 R17, PT, PT, R25, R0, RZ ;  /* 0x0000000019117210 */ /* 0x000fe20007ffe0ff */
[----:B0-----:R-:W-:-:S09]  /*0510*/  IMAD R27, R0, 0x4, R27 ;  /* 0x00000004001b7824 */ /* 0x001fd200078e021b */
[----:B------:R-:W-:Y:S05]  /*0520*/  @P2 BRA `(.L_x_7) ;  /* 0x00000000000c2947 */ /* 0x000fea0003800000 */
[----:B------:R-:W0:Y:S02]  /*0530*/  LDC.64 R14, c[0x0][0x380] ;  /* 0x0000e000ff0e7b82 */ /* 0x000e240000000a00 */
[----:B0-----:R-:W-:-:S06]  /*0540*/  IMAD.WIDE R14, R17, 0x4, R14 ;  /* 0x00000004110e7825 */ /* 0x001fcc00078e020e */
[----:B------:R0:W5:Y:S02]  /*0550*/  LDG.E R14, desc[UR12][R14.64] ;  /* 0x0000000c0e0e7981 */ /* 0x000164000c1e1900 */
.L_x_7:
[----:B------:R-:W-:Y:S05]  /*0560*/  BSYNC.RECONVERGENT B3 ;  /* 0x0000000000037941 */ /* 0x000fea0003800200 */
.L_x_6:
[----:B-----5:R1:W-:Y:S01]  /*0570*/  STS [R27], R14 ;  /* 0x0000000e1b007388 */ /* 0x0203e20000000800 */
[----:B------:R-:W-:Y:S01]  /*0580*/  ISETP.NE.AND P2, PT, R16, 0x1, PT ;  /* 0x000000011000780c */ /* 0x000fe20003f45270 */
[----:B------:R-:W-:-:S12]  /*0590*/  IMAD.MOV.U32 R23, RZ, RZ, R11 ;  /* 0x000000ffff177224 */ /* 0x000fd800078e000b */
[----:B-1----:R-:W-:Y:S05]  /*05a0*/  @!P2 BRA `(.L_x_5) ;  /* 0x000000000034a947 */ /* 0x002fea0003800000 */
[----:B------:R-:W-:Y:S01]  /*05b0*/  IADD3 R12, PT, PT, R19, R0, RZ ;  /* 0x00000000130c7210 */ /* 0x000fe20007ffe0ff */
[----:B------:R-:W-:Y:S01]  /*05c0*/  BSSY.RECONVERGENT B3, `(.L_x_8) ;  /* 0x0000009000037945 */ /* 0x000fe20003800200 */
[----:B0-----:R-:W-:Y:S02]  /*05d0*/  IMAD R15, R0, 0x4, R27 ;  /* 0x00000004000f7824 */ /* 0x001fe400078e021b */
[----:B------:R-:W-:Y:S02]  /*05e0*/  ISETP.GE.OR P0, PT, R12, R13, P0 ;  /* 0x0000000d0c00720c */ /* 0x000fe40000706670 */
[----:B------:R-:W-:-:S11]  /*05f0*/  MOV R12, RZ ;  /* 0x000000ff000c7202 */ /* 0x000fd60000000f00 */
[----:B------:R-:W-:Y:S05]  /*0600*/  @P0 BRA `(.L_x_9) ;  /* 0x0000000000100947 */ /* 0x000fea0003800000 */
[----:B------:R-:W0:Y:S01]  /*0610*/  LDC.64 R12, c[0x0][0x380] ;  /* 0x0000e000ff0c7b82 */ /* 0x000e220000000a00 */
[----:B------:R-:W-:-:S04]  /*0620*/  IMAD.IADD R17, R17, 0x1, R0 ;  /* 0x0000000111117824 */ /* 0x000fc800078e0200 */
[----:B0-----:R-:W-:-:S06]  /*0630*/  IMAD.WIDE R12, R17, 0x4, R12 ;  /* 0x00000004110c7825 */ /* 0x001fcc00078e020c */
[----:B------:R0:W5:Y:S02]  /*0640*/  LDG.E R12, desc[UR12][R12.64] ;  /* 0x0000000c0c0c7981 */ /* 0x000164000c1e1900 */
.L_x_9:
[----:B------:R-:W-:Y:S05]  /*0650*/  BSYNC.RECONVERGENT B3 ;  /* 0x0000000000037941 */ /* 0x000fea0003800200 */
.L_x_8:
[----:B-----5:R1:W-:Y:S01]  /*0660*/  STS [R15], R12 ;  /* 0x0000000c0f007388 */ /* 0x0203e20000000800 */
[----:B------:R-:W-:-:S07]  /*0670*/  MOV R23, R20 ;  /* 0x0000001400177202 */ /* 0x000fce0000000f00 */
.L_x_5:
[----:B------:R-:W-:Y:S05]  /*0680*/  BSYNC.RECONVERGENT B0 ;  /* 0x0000000000007941 */ /* 0x000fea0003800200 */
.L_x_4:
[----:B------:R-:W-:-:S13]  /*0690*/  ISETP.GE.U32.AND P0, PT, R10, 0x3, PT ;  /* 0x000000030a00780c */ /* 0x000fda0003f06070 */
[----:B------:R-:W-:Y:S05]  /*06a0*/  @!P0 BRA `(.L_x_3) ;  /* 0x0000000000b48947 */ /* 0x000fea0003800000 */
[----:B------:R-:W2:Y:S02]  /*06b0*/  LDCU UR4, c[0x0][0x390] ;  /* 0x00007200ff0477ac */ /* 0x000ea40008000800 */
[----:B--2---:R-:W-:-:S13]  /*06c0*/  ISETP.GE.AND P0, PT, R21, UR4, PT ;  /* 0x0000000415007c0c */ /* 0x004fda000bf06270 */
.L_x_10:
[----:B------:R-:W2:Y:S01]  /*06d0*/  LDCU UR4, c[0x0][0x394] ;  /* 0x00007280ff0477ac */ /* 0x000ea20008000800 */
[----:B------:R-:W-:-:S05]  /*06e0*/  IMAD.IADD R14, R6, 0x1, R23 ;  /* 0x00000001060e7824 */ /* 0x000fca00078e0217 */
[C---:B01----:R-:W-:Y:S02]  /*06f0*/  IADD3 R15, PT, PT, R14.reuse, R0, RZ ;  /* 0x000000000e0f7210 */ /* 0x043fe40007ffe0ff */
[----:B--2---:R-:W-:Y:S01]  /*0700*/  ISETP.GE.OR P2, PT, R14, UR4, P0 ;  /* 0x000000040e007c0c */ /* 0x004fe20008746670 */
[----:B----4-:R-:W-:Y:S01]  /*0710*/  IMAD R25, R21, UR4, R14 ;  /* 0x0000000415197c24 */ /* 0x010fe2000f8e020e */
[C---:B------:R-:W-:Y:S01]  /*0720*/  ISETP.GE.OR P3, PT, R15.reuse, UR4, P0 ;  /* 0x000000040f007c0c */ /* 0x040fe20008766670 */
[----:B------:R-:W-:-:S05]  /*0730*/  IMAD.IADD R15, R15, 0x1, R0 ;  /* 0x000000010f0f7824 */ /* 0x000fca00078e0200 */
[CC--:B------:R-:W-:Y:S02]  /*0740*/  IADD3 R24, PT, PT, R15.reuse, R0.reuse, RZ ;  /* 0x000000000f187210 */ /* 0x0c0fe40007ffe0ff */
[----:B------:R-:W-:Y:S02]  /*0750*/  ISETP.GE.OR P4, PT, R15, UR4, P0 ;  /* 0x000000040f007c0c */ /* 0x000fe40008786670 */
[----:B------:R-:W-:Y:S01]  /*0760*/  ISETP.GE.OR P5, PT, R24, UR4, P0 ;  /* 0x0000000418007c0c */ /* 0x000fe200087a6670 */
[----:B------:R-:W0:Y:S01]  /*0770*/  @!P2 LDC.64 R12, c[0x0][0x380] ;  /* 0x0000e000ff0cab82 */ /* 0x000e220000000a00 */
[----:B------:R-:W-:Y:S01]  /*0780*/  IADD3 R29, PT, PT, R25, R0, RZ ;  /* 0x00000000191d7210 */ /* 0x000fe20007ffe0ff */
[----:B------:R-:W-:-:S06]  /*0790*/  IMAD.MOV.U32 R24, RZ, RZ, RZ ;  /* 0x000000ffff187224 */ /* 0x000fcc00078e00ff */
[----:B------:R-:W1:Y:S08]  /*07a0*/  @!P3 LDC.64 R16, c[0x0][0x380] ;  /* 0x0000e000ff10bb82 */ /* 0x000e700000000a00 */
[----:B------:R-:W2:Y:S01]  /*07b0*/  @!P4 LDC.64 R14, c[0x0][0x380] ;  /* 0x0000e000ff0ecb82 */ /* 0x000ea20000000a00 */
[----:B0-----:R-:W-:-:S07]  /*07c0*/  @!P2 IMAD.WIDE R26, R25, 0x4, R12 ;  /* 0x00000004191aa825 */ /* 0x001fce00078e020c */
[----:B------:R-:W0:Y:S01]  /*07d0*/  @!P5 LDC.64 R12, c[0x0][0x380] ;  /* 0x0000e000ff0cdb82 */ /* 0x000e220000000a00 */
[C---:B------:R-:W-:Y:S01]  /*07e0*/  IADD3 R28, PT, PT, R29.reuse, R0, RZ ;  /* 0x000000001d1c7210 */ /* 0x040fe20007ffe0ff */
[----:B------:R-:W-:Y:S01]  /*07f0*/  IMAD.MOV.U32 R25, RZ, RZ, RZ ;  /* 0x000000ffff197224 */ /* 0x000fe200078e00ff */
[----:B------:R3:W4:Y:S01]  /*0800*/  @!P2 LDG.E R24, desc[UR12][R26.64] ;  /* 0x0000000c1a18a981 */ /* 0x000722000c1e1900 */
[----:B-1----:R-:W-:-:S04]  /*0810*/  @!P3 IMAD.WIDE R16, R29, 0x4, R16 ;  /* 0x000000041d10b825 */ /* 0x002fc800078e0210 */
[C---:B------:R-:W-:Y:S01]  /*0820*/  @!P5 IMAD.IADD R29, R28.reuse, 0x1, R0 ;  /* 0x000000011c1dd824 */ /* 0x040fe200078e0200 */
[----:B------:R1:W5:Y:S01]  /*0830*/  @!P3 LDG.E R25, desc[UR12][R16.64] ;  /* 0x0000000c1019b981 */ /* 0x000362000c1e1900 */
[----:B---3--:R-:W-:Y:S01]  /*0840*/  CS2R R26, SRZ ;  /* 0x00000000001a7805 */ /* 0x008fe2000001ff00 */
[----:B--2---:R-:W-:-:S05]  /*0850*/  @!P4 IMAD.WIDE R14, R28, 0x4, R14 ;  /* 0x000000041c0ec825 */ /* 0x004fca00078e020e */
[----:B------:R-:W2:Y:S01]  /*0860*/  @!P4 LDG.E R27, desc[UR12][R14.64] ;  /* 0x0000000c0e1bc981 */ /* 0x000ea2000c1e1900 */
[----:B0-----:R-:W-:-:S05]  /*0870*/  @!P5 IMAD.WIDE R12, R29, 0x4, R12 ;  /* 0x000000041d0cd825 */ /* 0x001fca00078e020c */
[----:B------:R-:W3:Y:S01]  /*0880*/  @!P5 LDG.E R26, desc[UR12][R12.64] ;  /* 0x0000000c0c1ad981 */ /* 0x000ee2000c1e1900 */
[----:B------:R-:W0:Y:S01]  /*0890*/  S2UR UR5, SR_CgaCtaId ;  /* 0x00000000000579c3 */ /* 0x000e220000008800 */
[----:B------:R-:W-:Y:S01]  /*08a0*/  UMOV UR4, 0x400 ;  /* 0x0000040000047882 */ /* 0x000fe20000000000 */
[----:B-1----:R-:W-:Y:S01]  /*08b0*/  IADD3 R16, PT, PT, R22, R23, RZ ;  /* 0x0000001716107210 */ /* 0x002fe20007ffe0ff */
[----:B0-----:R-:W-:-:S06]  /*08c0*/  ULEA UR4, UR5, UR4, 0x18 ;  /* 0x0000000405047291 */ /* 0x001fcc000f8ec0ff */
[----:B------:R-:W-:-:S05]  /*08d0*/  LEA R29, R16, UR4, 0x2 ;  /* 0x00000004101d7c11 */ /* 0x000fca000f8e10ff */
[----:B------:R-:W-:-:S05]  /*08e0*/  IMAD R16, R0, 0x4, R29 ;  /* 0x0000000400107824 */ /* 0x000fca00078e021d */
[----:B------:R-:W-:-:S05]  /*08f0*/  LEA R28, R0, R16, 0x2 ;  /* 0x00000010001c7211 */ /* 0x000fca00078e10ff */
[C---:B------:R-:W-:Y:S01]  /*0900*/  IMAD R17, R0.reuse, 0x4, R28 ;  /* 0x0000000400117824 */ /* 0x040fe200078e021c */
[----:B------:R-:W-:-:S04]  /*0910*/  LEA R23, R0, R23, 0x2 ;  /* 0x0000001700177211 */ /* 0x000fc800078e10ff */
[----:B------:R-:W-:Y:S01]  /*0920*/  ISETP.GE.AND P2, PT, R23, R4, PT ;  /* 0x000000041700720c */ /* 0x000fe20003f46270 */
[----:B----4-:R4:W-:Y:S04]  /*0930*/  STS [R29], R24 ;  /* 0x000000181d007388 */ /* 0x0109e80000000800 */
[----:B-----5:R4:W-:Y:S04]  /*0940*/  STS [R16], R25 ;  /* 0x0000001910007388 */ /* 0x0209e80000000800 */
[----:B--2---:R4:W-:Y:S04]  /*0950*/  STS [R28], R27 ;  /* 0x0000001b1c007388 */ /* 0x0049e80000000800 */
[----:B---3--:R4:W-:Y:S01]  /*0960*/  STS [R17], R26 ;  /* 0x0000001a11007388 */ /* 0x0089e20000000800 */
[----:B------:R-:W-:Y:S05]  /*0970*/  @!P2 BRA `(.L_x_10) ;  /* 0xfffffffc0054a947 */ /* 0x000fea000383ffff */
.L_x_3:
[----:B-1----:R-:W-:Y:S05]  /*0980*/  BSYNC.RECONVERGENT B1 ;  /* 0x0000000000017941 */ /* 0x002fea0003800200 */
.L_x_2:
[----:B------:R-:W-:Y:S05]  /*0990*/  @!P1 BRA `(.L_x_11) ;  /* 0xfffffff800549947 */ /* 0x000fea000383ffff */
.L_x_1:
[----:B-1----:R-:W-:Y:S05]  /*09a0*/  BSYNC.RECONVERGENT B2 ;  /* 0x0000000000027941 */ /* 0x002fea0003800200 */
.L_x_0:
[----:B------:R-:W1:Y:S01]  /*09b0*/  S2R R2, SR_TID.Y ;  /* 0x0000000000027919 */ /* 0x000e620000002200 */
[----:B------:R-:W2:Y:S01]  /*09c0*/  LDCU.64 UR4, c[0x0][0x3a0] ;  /* 0x00007400ff0477ac */ /* 0x000ea20008000a00 */
[----:B------:R-:W3:Y:S01]  /*09d0*/  S2R R4, SR_TID.X ;  /* 0x0000000000047919 */ /* 0x000ee20000002100 */
[----:B-1----:R-:W-:Y:S02]  /*09e0*/  IMAD R3, R3, UR7, R2 ;  /* 0x0000000703037c24 */ /* 0x002fe4000f8e0202 */
[----:B---3--:R-:W-:Y:S01]  /*09f0*/  IMAD R0, R0, UR6, R4 ;  /* 0x0000000600007c24 */ /* 0x008fe2000f8e0204 */
[----:B------:R-:W-:Y:S02]  /*0a00*/  BAR.SYNC.DEFER_BLOCKING 0x0 ;  /* 0x0000000000007b1d */ /* 0x000fe40000010000 */
[----:B--2---:R-:W-:-:S04]  /*0a10*/  ISETP.GE.AND P0, PT, R3, UR4, PT ;  /* 0x0000000403007c0c */ /* 0x004fc8000bf06270 */
[----:B------:R-:W-:-:S13]  /*0a20*/  ISETP.GE.OR P0, PT, R0, UR5, P0 ;  /* 0x0000000500007c0c */ /* 0x000fda0008706670 */
[----:B------:R-:W-:Y:S05]  /*0a30*/  @P0 EXIT ;  /* 0x000000000000094d */ /* 0x000fea0003800000 */
[----:B------:R-:W1:Y:S01]  /*0a40*/  LDCU.64 UR4, c[0x0][0x398] ;  /* 0x00007300ff0477ac */ /* 0x000e620008000a00 */
[----:B------:R-:W-:Y:S01]  /*0a50*/  IMAD.MOV.U32 R8, RZ, RZ, RZ ;  /* 0x000000ffff087224 */ /* 0x000fe200078e00ff */
[----:B-1----:R-:W-:-:S04]  /*0a60*/  UISETP.LT.AND UP0, UPT, UR4, UR5, UPT ;  /* 0x000000050400728c */ /* 0x002fc8000bf01270 */
[----:B------:R-:W-:-:S04]  /*0a70*/  USEL UR4, UR4, UR5, UP0 ;  /* 0x0000000504047287 */ /* 0x000fc80008000000 */
[----:B------:R-:W-:-:S09]  /*0a80*/  UISETP.GE.AND UP0, UPT, UR4, 0x1, UPT ;  /* 0x000000010400788c */ /* 0x000fd2000bf06270 */
[----:B------:R-:W-:Y:S05]  /*0a90*/  BRA.U !UP0, `(.L_x_12) ;  /* 0x0000000508cc7547 */ /* 0x000fea000b800000 */
[----:B------:R-:W1:Y:S01]  /*0aa0*/  S2UR UR6, SR_CgaCtaId ;  /* 0x00000000000679c3 */ /* 0x000e620000008800 */
[----:B------:R-:W-:Y:S01]  /*0ab0*/  UMOV UR4, 0x400 ;  /* 0x0000040000047882 */ /* 0x000fe20000000000 */
[----:B------:R-:W-:Y:S01]  /*0ac0*/  ULOP3.LUT UR14, UR5, 0x7, URZ, 0xc0, !UPT ;  /* 0x00000007050e7892 */ /* 0x000fe2000f8ec0ff */
[----:B------:R-:W-:Y:S01]  /*0ad0*/  SHF.L.U32 R6, R5, 0x2, RZ ;  /* 0x0000000205067819 */ /* 0x000fe200000006ff */
[----:B------:R-:W-:Y:S01]  /*0ae0*/  ULOP3.LUT UR7, UR5, 0x7ffffff8, URZ, 0xc0, !UPT ;  /* 0x7ffffff805077892 */ /* 0x000fe2000f8ec0ff */
[----:B------:R-:W-:Y:S01]  /*0af0*/  IMAD.MOV.U32 R8, RZ, RZ, RZ ;  /* 0x000000ffff087224 */ /* 0x000fe200078e00ff */
[----:B------:R-:W-:Y:S02]  /*0b00*/  UIADD3 UR8, UPT, UPT, UR14, -0x1, URZ ;  /* 0xffffffff0e087890 */ /* 0x000fe4000fffe0ff */
[----:B------:R-:W-:Y:S02]  /*0b10*/  UIADD3 UR10, UPT, UPT, -UR7, URZ, URZ ;  /* 0x000000ff070a7290 */ /* 0x000fe4000fffe1ff */
[----:B------:R-:W-:-:S02]  /*0b20*/  UISETP.GE.U32.AND UP0, UPT, UR8, 0x3, UPT ;  /* 0x000000030800788c */ /* 0x000fc4000bf06070 */
[----:B-1----:R-:W-:Y:S02]  /*0b30*/  ULEA UR4, UR6, UR4, 0x18 ;  /* 0x0000000406047291 */ /* 0x002fe4000f8ec0ff */
[----:B------:R-:W-:-:S04]  /*0b40*/  ULOP3.LUT UR6, UR5, 0x3, URZ, 0xc0, !UPT ;  /* 0x0000000305067892 */ /* 0x000fc8000f8ec0ff */
[----:B------:R-:W-:Y:S01]  /*0b50*/  LEA R9, R4, UR4, 0x2 ;  /* 0x0000000404097c11 */ /* 0x000fe2000f8e10ff */
[----:B------:R-:W-:-:S03]  /*0b60*/  UMOV UR4, URZ ;  /* 0x000000ff00047c82 */ /* 0x000fc60008000000 */
[----:B------:R-:W-:-:S07]  /*0b70*/  IADD3 R9, PT, PT, R9, 0x10, RZ ;  /* 0x0000001009097810 */ /* 0x000fce0007ffe0ff */
.L_x_18:
[----:B------:R-:W1:Y:S01]  /*0b80*/  LDCU.64 UR18, c[0x0][0x398] ;  /* 0x00007300ff1277ac */ /* 0x000e620008000a00 */
[----:B------:R-:W-:Y:S01]  /*0b90*/  VIADD R10, R2, UR4 ;  /* 0x00000004020a7c36 */ /* 0x000fe20008000000 */
[----:B------:R-:W-:-:S03]  /*0ba0*/  UMOV UR5, URZ ;  /* 0x000000ff00057c82 */ /* 0x000fc60008000000 */
[----:B------:R-:W-:Y:S01]  /*0bb0*/  IMAD R7, R5, R10, R4 ;  /* 0x0000000a05077224 */ /* 0x000fe200078e0204 */
[----:B-1----:R-:W-:Y:S02]  /*0bc0*/  UISETP.GE.U32.AND UP2, UPT, UR19, 0x8, UPT ;  /* 0x000000081300788c */ /* 0x002fe4000bf46070 */
[----:B------:R-:W-:Y:S02]  /*0bd0*/  UIMAD UR11, UR4, UR19, URZ ;  /* 0x00000013040b72a4 */ /* 0x000fe4000f8e02ff */
[----:B------:R-:W-:-:S04]  /*0be0*/  UIADD3 UR4, UPT, UPT, UR4, 0x1, URZ ;  /* 0x0000000104047890 */ /* 0x000fc8000fffe0ff */
[----:B------:R-:W-:Y:S01]  /*0bf0*/  UISETP.NE.AND UP1, UPT, UR4, UR18, UPT ;  /* 0x000000120400728c */ /* 0x000fe2000bf25270 */
[----:B------:R-:W-:Y:S10]  /*0c00*/  BRA.U !UP2, `(.L_x_13) ;  /* 0x000000010a887547 */ /* 0x000ff4000b800000 */
[----:B------:R-:W-:Y:S01]  /*0c10*/  IMAD R10, R6, R10, R9 ;  /* 0x0000000a060a7224 */ /* 0x000fe200078e0209 */
[----:B------:R-:W-:Y:S01]  /*0c20*/  UMOV UR8, 0x10 ;  /* 0x0000001000087882 */ /* 0x000fe20000000000 */
[----:B------:R-:W-:Y:S01]  /*0c30*/  UMOV UR5, UR10 ;  /* 0x0000000a00057c82 */ /* 0x000fe20008000000 */
[----:B------:R-:W-:-:S12]  /*0c40*/  UIMAD UR8, UR11, 0x4, UR8 ;  /* 0x000000040b0878a4 */ /* 0x000fd8000f8e0208 */
.L_x_14:
[----:B------:R-:W1:Y:S01]  /*0c50*/  LDS R11, [R10+-0x10] ;  /* 0xfffff0000a0b7984 */ /* 0x000e620000000800 */
[----:B------:R-:W1:Y:S03]  /*0c60*/  LDCU UR9, c[0x3][UR8+-0x10] ;  /* 0x00fffe00080977ac */ /* 0x000e660008000800 */
[----:B0-----:R-:W0:Y:S01]  /*0c70*/  LDS R12, [R10+-0xc] ;  /* 0xfffff4000a0c7984 */ /* 0x001e220000000800 */
[----:B------:R-:W0:Y:S03]  /*0c80*/  LDCU UR15, c[0x3][UR8+-0xc] ;  /* 0x00fffe80080f77ac */ /* 0x000e260008000800 */
[----:B------:R-:W2:Y:S01]  /*0c90*/  LDS R14, [R10+-0x8] ;  /* 0xfffff8000a0e7984 */ /* 0x000ea20000000800 */
[----:B------:R-:W2:Y:S03]  /*0ca0*/  LDCU UR16, c[0x3][UR8+-0x8] ;  /* 0x00ffff00081077ac */ /* 0x000ea60008000800 */
[----:B----4-:R-:W3:Y:S01]  /*0cb0*/  LDS R16, [R10+-0x4] ;  /* 0xfffffc000a107984 */ /* 0x010ee20000000800 */
[----:B------:R-:W3:Y:S03]  /*0cc0*/  LDCU UR17, c[0x3][UR8+-0x4] ;  /* 0x00ffff80081177ac */ /* 0x000ee60008000800 */
[----:B------:R-:W4:Y:S01]  /*0cd0*/  LDS R18, [R10] ;  /* 0x000000000a127984 */ /* 0x000f220000000800 */
[----:B------:R-:W4:Y:S03]  /*0ce0*/  LDCU UR18, c[0x3][UR8] ;  /* 0x00c00000081277ac */ /* 0x000f260008000800 */
[----:B------:R-:W5:Y:S01]  /*0cf0*/  LDS R20, [R10+0x4] ;  /* 0x000004000a147984 */ /* 0x000f620000000800 */
[----:B------:R-:W-:-:S03]  /*0d00*/  UIADD3 UR5, UPT, UPT, UR5, 0x8, URZ ;  /* 0x0000000805057890 */ /* 0x000fc6000fffe0ff */
[----:B------:R-:W5:Y:S01]  /*0d10*/  LDS R22, [R10+0x8] ;  /* 0x000008000a167984 */ /* 0x000f620000000800 */
[----:B------:R-:W-:-:S03]  /*0d20*/  UISETP.NE.AND UP2, UPT, UR5, URZ, UPT ;  /* 0x000000ff0500728c */ /* 0x000fc6000bf45270 */
[----:B------:R1:W5:Y:S02]  /*0d30*/  LDS R24, [R10+0xc] ;  /* 0x00000c000a187984 */ /* 0x0003640000000800 */
[----:B-1----:R-:W-:Y:S01]  /*0d40*/  IADD3 R10, PT, PT, R10, 0x20, RZ ;  /* 0x000000200a0a7810 */ /* 0x002fe20007ffe0ff */
[----:B------:R-:W-:Y:S01]  /*0d50*/  FFMA R11, R11, UR9, R8 ;  /* 0x000000090b0b7c23 */ /* 0x000fe20008000008 */
[----:B------:R-:W5:Y:S03]  /*0d60*/  LDCU UR9, c[0x3][UR8+0x4] ;  /* 0x00c00080080977ac */ /* 0x000f660008000800 */
[----:B0-----:R-:W-:Y:S01]  /*0d70*/  FFMA R11, R12, UR15, R11 ;  /* 0x0000000f0c0b7c23 */ /* 0x001fe2000800000b */
[----:B------:R-:W0:Y:S03]  /*0d80*/  LDCU UR15, c[0x3][UR8+0x8] ;  /* 0x00c00100080f77ac */ /* 0x000e260008000800 */
[----:B--2---:R-:W-:Y:S01]  /*0d90*/  FFMA R11, R14, UR16, R11 ;  /* 0x000000100e0b7c23 */ /* 0x004fe2000800000b */
[----:B------:R-:W1:Y:S03]  /*0da0*/  LDCU UR16, c[0x3][UR8+0xc] ;  /* 0x00c00180081077ac */ /* 0x000e660008000800 */
[----:B---3--:R-:W-:Y:S01]  /*0db0*/  FFMA R11, R16, UR17, R11 ;  /* 0x00000011100b7c23 */ /* 0x008fe2000800000b */
[----:B------:R-:W-:-:S03]  /*0dc0*/  UIADD3 UR8, UPT, UPT, UR8, 0x20, URZ ;  /* 0x0000002008087890 */ /* 0x000fc6000fffe0ff */
[----:B----4-:R-:W-:-:S04]  /*0dd0*/  FFMA R11, R18, UR18, R11 ;  /* 0x00000012120b7c23 */ /* 0x010fc8000800000b */
[----:B-----5:R-:W-:-:S04]  /*0de0*/  FFMA R11, R20, UR9, R11 ;  /* 0x00000009140b7c23 */ /* 0x020fc8000800000b */
[----:B0-----:R-:W-:-:S04]  /*0df0*/  FFMA R11, R22, UR15, R11 ;  /* 0x0000000f160b7c23 */ /* 0x001fc8000800000b */
[----:B-1----:R-:W-:Y:S01]  /*0e00*/  FFMA R8, R24, UR16, R11 ;  /* 0x0000001018087c23 */ /* 0x002fe2000800000b */
[----:B------:R-:W-:Y:S06]  /*0e10*/  BRA.U UP2, `(.L_x_14) ;  /* 0xfffffffd028c7547 */ /* 0x000fec000b83ffff */
[----:B------:R-:W-:-:S05]  /*0e20*/  UMOV UR5, UR7 ;  /* 0x0000000700057c82 */ /* 0x000fca0008000000 */
.L_x_13:
[----:B------:R-:W-:-:S09]  /*0e30*/  UISETP.NE.AND UP2, UPT, UR14, URZ, UPT ;  /* 0x000000ff0e00728c */ /* 0x000fd2000bf45270 */
[----:B------:R-:W-:Y:S05]  /*0e40*/  BRA.U !UP2, `(.L_x_15) ;  /* 0x000000010adc7547 */ /* 0x000fea000b800000 */
[----:B------:R-:W-:Y:S01]  /*0e50*/  UISETP.NE.AND UP2, UPT, UR6, URZ, UPT ;  /* 0x000000ff0600728c */ /* 0x000fe2000bf45270 */
[----:B------:R-:W-:Y:S10]  /*0e60*/  BRA.U !UP0, `(.L_x_16) ;  /* 0x0000000108587547 */ /* 0x000ff4000b800000 */
[----:B------:R-:W1:Y:S01]  /*0e70*/  S2UR UR9, SR_CgaCtaId ;  /* 0x00000000000979c3 */ /* 0x000e620000008800 */
[----:B------:R-:W-:Y:S01]  /*0e80*/  UMOV UR8, 0x400 ;  /* 0x0000040000087882 */ /* 0x000fe20000000000 */
[----:B------:R-:W-:Y:S01]  /*0e90*/  VIADD R10, R7, UR5 ;  /* 0x00000005070a7c36 */ /* 0x000fe20008000000 */
[----:B-1----:R-:W-:Y:S02]  /*0ea0*/  ULEA UR8, UR9, UR8, 0x18 ;  /* 0x0000000809087291 */ /* 0x002fe4000f8ec0ff */
[----:B------:R-:W-:-:S04]  /*0eb0*/  UIADD3 UR9, UPT, UPT, UR11, UR5, URZ ;  /* 0x000000050b097290 */ /* 0x000fc8000fffe0ff */
[----:B------:R-:W-:Y:S01]  /*0ec0*/  LEA R10, R10, UR8, 0x2 ;  /* 0x000000080a0a7c11 */ /* 0x000fe2000f8e10ff */
[----:B------:R-:W-:Y:S02]  /*0ed0*/  UIADD3 UR8, UPT, UPT, UR11, UR5, URZ ;  /* 0x000000050b087290 */ /* 0x000fe4000fffe0ff */
[----:B------:R-:W-:Y:S02]  /*0ee0*/  USHF.L.U32 UR9, UR9, 0x2, URZ ;  /* 0x0000000209097899 */ /* 0x000fe400080006ff */
[----:B------:R-:W1:Y:S01]  /*0ef0*/  LDS R11, [R10] ;  /* 0x000000000a0b7984 */ /* 0x000e620000000800 */
[----:B------:R-:W-:Y:S02]  /*0f00*/  USHF.L.U32 UR8, UR8, 0x2, URZ ;  /* 0x0000000208087899 */ /* 0x000fe400080006ff */
[----:B------:R-:W-:Y:S01]  /*0f10*/  UIADD3 UR5, UPT, UPT, UR5, 0x4, URZ ;  /* 0x0000000405057890 */ /* 0x000fe2000fffe0ff */
[----:B0-----:R-:W0:Y:S04]  /*0f20*/  LDS R12, [R10+0x4] ;  /* 0x000004000a0c7984 */ /* 0x001e280000000800 */
[----:B------:R-:W2:Y:S02]  /*0f30*/  LDS R14, [R10+0x8] ;  /* 0x000008000a0e7984 */ /* 0x000ea40000000800 */
[----:B------:R-:W0:Y:S02]  /*0f40*/  LDCU UR15, c[0x3][UR9+0x4] ;  /* 0x00c00080090f77ac */ /* 0x000e240008000800 */
[----:B----4-:R-:W3:Y:S01]  /*0f50*/  LDS R16, [R10+0xc] ;  /* 0x00000c000a107984 */ /* 0x010ee20000000800 */
[----:B------:R-:W1:Y:S01]  /*0f60*/  LDCU UR8, c[0x3][UR8] ;  /* 0x00c00000080877ac */ /* 0x000e620008000800 */
[----:B------:R-:W2:Y:S01]  /*0f70*/  LDCU UR16, c[0x3][UR9+0x8] ;  /* 0x00c00100091077ac */ /* 0x000ea20008000800 */
[----:B------:R-:W3:Y:S01]  /*0f80*/  LDCU UR9, c[0x3][UR9+0xc] ;  /* 0x00c00180090977ac */ /* 0x000ee20008000800 */
[----:B-1----:R-:W-:-:S04]  /*0f90*/  FFMA R11, R11, UR8, R8 ;  /* 0x000000080b0b7c23 */ /* 0x002fc80008000008 */
[----:B0-----:R-:W-:-:S04]  /*0fa0*/  FFMA R11, R12, UR15, R11 ;  /* 0x0000000f0c0b7c23 */ /* 0x001fc8000800000b */
[----:B--2---:R-:W-:-:S04]  /*0fb0*/  FFMA R11, R14, UR16, R11 ;  /* 0x000000100e0b7c23 */ /* 0x004fc8000800000b */
[----:B---3--:R-:W-:-:S07]  /*0fc0*/  FFMA R8, R16, UR9, R11 ;  /* 0x0000000910087c23 */ /* 0x008fce000800000b */
.L_x_16:
[----:B------:R-:W-:Y:S05]  /*0fd0*/  BRA.U !UP2, `(.L_x_15) ;  /* 0x000000010a787547 */ /* 0x000fea000b800000 */
[----:B------:R-:W-:Y:S02]  /*0fe0*/  UISETP.NE.AND UP2, UPT, UR6, 0x1, UPT ;  /* 0x000000010600788c */ /* 0x000fe4000bf45270 */
[----:B------:R-:W-:-:S07]  /*0ff0*/  ULOP3.LUT UP3, URZ, UR19, 0x1, URZ, 0xc0, !UPT ;  /* 0x0000000113ff7892 */ /* 0x000fce000f86c0ff */
[----:B------:R-:W-:Y:S05]  /*1000*/  BRA.U !UP2, `(.L_x_17) ;  /* 0x000000010a407547 */ /* 0x000fea000b800000 */
[----:B------:R-:W1:Y:S01]  /*1010*/  S2UR UR9, SR_CgaCtaId ;  /* 0x00000000000979c3 */ /* 0x000e620000008800 */
[----:B------:R-:W-:Y:S01]  /*1020*/  UMOV UR8, 0x400 ;  /* 0x0000040000087882 */ /* 0x000fe20000000000 */
[----:B------:R-:W-:Y:S01]  /*1030*/  IADD3 R10, PT, PT, R7, UR5, RZ ;  /* 0x00000005070a7c10 */ /* 0x000fe2000fffe0ff */
        /* <DEDUP_REMOVED lines=8> */
[----:B0-----:R-:W0:Y:S06]  /*10c0*/  LDS R13, [R10+0x4] ;  /* 0x000004000a0d7984 */ /* 0x001e2c0000000800 */
[----:B------:R-:W0:Y:S03]  /*10d0*/  LDCU UR9, c[0x3][UR9+0x4] ;  /* 0x00c00080090977ac */ /* 0x000e260008000800 */
[----:B------:R-:W1:Y:S02]  /*10e0*/  LDCU UR8, c[0x3][UR8] ;  /* 0x00c00000080877ac */ /* 0x000e640008000800 */
[----:B-1----:R-:W-:-:S04]  /*10f0*/  FFMA R8, R11, UR8, R8 ;  /* 0x000000080b087c23 */ /* 0x002fc80008000008 */
[----:B0-----:R-:W-:-:S07]  /*1100*/  FFMA R8, R13, UR9, R8 ;  /* 0x000000090d087c23 */ /* 0x001fce0008000008 */
.L_x_17:
[----:B------:R-:W-:Y:S05]  /*1110*/  BRA.U !UP3, `(.L_x_15) ;  /* 0x000000010b287547 */ /* 0x000fea000b800000 */
[----:B------:R-:W1:Y:S01]  /*1120*/  S2UR UR9, SR_CgaCtaId ;  /* 0x00000000000979c3 */ /* 0x000e620000008800 */
[----:B------:R-:W-:Y:S01]  /*1130*/  UMOV UR8, 0x400 ;  /* 0x0000040000087882 */ /* 0x000fe20000000000 */
[----:B------:R-:W-:Y:S01]  /*1140*/  IADD3 R7, PT, PT, R7, UR5, RZ ;  /* 0x0000000507077c10 */ /* 0x000fe2000fffe0ff */
[----:B------:R-:W-:-:S04]  /*1150*/  UIADD3 UR5, UPT, UPT, UR11, UR5, URZ ;  /* 0x000000050b057290 */ /* 0x000fc8000fffe0ff */
[----:B------:R-:W-:-:S12]  /*1160*/  USHF.L.U32 UR5, UR5, 0x2, URZ ;  /* 0x0000000205057899 */ /* 0x000fd800080006ff */
[----:B------:R-:W2:Y:S01]  /*1170*/  LDCU UR5, c[0x3][UR5] ;  /* 0x00c00000050577ac */ /* 0x000ea20008000800 */
[----:B-1----:R-:W-:-:S06]  /*1180*/  ULEA UR8, UR9, UR8, 0x18 ;  /* 0x0000000809087291 */ /* 0x002fcc000f8ec0ff */
[----:B------:R-:W-:-:S06]  /*1190*/  LEA R7, R7, UR8, 0x2 ;  /* 0x0000000807077c11 */ /* 0x000fcc000f8e10ff */
[----:B------:R-:W2:Y:S02]  /*11a0*/  LDS R7, [R7] ;  /* 0x0000000007077984 */ /* 0x000ea40000000800 */
[----:B--2---:R-:W-:-:S07]  /*11b0*/  FFMA R8, R7, UR5, R8 ;  /* 0x0000000507087c23 */ /* 0x004fce0008000008 */
.L_x_15:
[----:B------:R-:W-:Y:S05]  /*11c0*/  BRA.U UP1, `(.L_x_18) ;  /* 0xfffffff9016c7547 */ /* 0x000fea000b83ffff */
.L_x_12:
[----:B------:R-:W1:Y:S01]  /*11d0*/  LDC.64 R4, c[0x0][0x388] ;  /* 0x0000e200ff047b82 */ /* 0x000e620000000a00 */
[----:B------:R-:W2:Y:S02]  /*11e0*/  LDCU UR4, c[0x0][0x3a4] ;  /* 0x00007480ff0477ac */ /* 0x000ea40008000800 */
[----:B--2---:R-:W-:-:S04]  /*11f0*/  IMAD R3, R3, UR4, R0 ;  /* 0x0000000403037c24 */ /* 0x004fc8000f8e0200 */
[----:B-1----:R-:W-:-:S05]  /*1200*/  IMAD.WIDE R2, R3, 0x4, R4 ;  /* 0x0000000403027825 */ /* 0x002fca00078e0204 */
[----:B------:R-:W-:Y:S01]  /*1210*/  STG.E desc[UR12][R2.64], R8 ;  /* 0x0000000802007986 */ /* 0x000fe2000c10190c */
[----:B------:R-:W-:Y:S05]  /*1220*/  EXIT ;  /* 0x000000000000794d */ /* 0x000fea0003800000 */
.L_x_19:
[----:B------:R-:W-:-:S00]  /*1230*/  BRA `(.L_x_19) ;  /* 0xfffffffc00fc7947 */ /* 0x000fc0000383ffff */
[----:B------:R-:W-:-:S00]  /*1240*/  NOP ;  /* 0x0000000000007918 */ /* 0x000fc00000000000 */
        /* <DEDUP_REMOVED lines=11> */
.L_x_20:


//--------------------- .nv.shared._Z6conv2dPKfPfiiiiii --------------------------
	.section	.nv.shared._Z6conv2dPKfPfiiiiii,"aw",@nobits
	.sectionflags	@""
	.align	16
	.zero		1024


//--------------------- .nv.shared.reserved.0     --------------------------
	.section	.nv.shared.reserved.0,"aw",@nobits
	.weak		__nv_reservedSMEM_offset_0_alias
	.size		__nv_reservedSMEM_offset_0_alias, 0, 64
	.other		__nv_reservedSMEM_offset_0_alias,@"STO_CUDA_RESERVED_SHARED STV_DEFAULT"
__nv_reservedSMEM_offset_0_alias:
	.zero		0
	.zero		64


//--------------------- .nv.constant0._Z6conv2dPKfPfiiiiii --------------------------
	.section	.nv.constant0._Z6conv2dPKfPfiiiiii,"a",@progbits
	.sectionflags	@""
	.align	4
.nv.constant0._Z6conv2dPKfPfiiiiii:
	.zero		936


//--------------------- SYMBOLS --------------------------

	.type		.nv.reservedSmem.offset0,@object
	.size		.nv.reservedSmem.offset0,0x4
	.type		.nv.reservedSmem.cap,@object
	.size		.nv.reservedSmem.cap,0x4
